//
// Generated by NVIDIA NVVM Compiler
//
// Compiler Build ID: CL-36424714
// Cuda compilation tools, release 13.0, V13.0.88
// Based on NVVM 20.0.0
//

.version 9.0
.target sm_100
.address_size 64

	// .globl	_ZN14depth_pipeline21minMaxReductionKernelEPKfjPfS2_
// _ZZN14depth_pipeline21minMaxReductionKernelEPKfjPfS2_E9sharedMin has been demoted
// _ZZN14depth_pipeline21minMaxReductionKernelEPKfjPfS2_E9sharedMax has been demoted

.visible .entry _ZN14depth_pipeline21minMaxReductionKernelEPKfjPfS2_(
	.param .u64 .ptr .align 1 _ZN14depth_pipeline21minMaxReductionKernelEPKfjPfS2__param_0,
	.param .u32 _ZN14depth_pipeline21minMaxReductionKernelEPKfjPfS2__param_1,
	.param .u64 .ptr .align 1 _ZN14depth_pipeline21minMaxReductionKernelEPKfjPfS2__param_2,
	.param .u64 .ptr .align 1 _ZN14depth_pipeline21minMaxReductionKernelEPKfjPfS2__param_3
)
{
	.reg .pred 	%p<8>;
	.reg .b32 	%r<26>;
	.reg .b32 	%f<25>;
	.reg .b64 	%rd<9>;
	// demoted variable
	.shared .align 4 .b8 _ZZN14depth_pipeline21minMaxReductionKernelEPKfjPfS2_E9sharedMin[1024];
	// demoted variable
	.shared .align 4 .b8 _ZZN14depth_pipeline21minMaxReductionKernelEPKfjPfS2_E9sharedMax[1024];
	ld.param.u64 	%rd2, [_ZN14depth_pipeline21minMaxReductionKernelEPKfjPfS2__param_0];
	ld.param.u32 	%r11, [_ZN14depth_pipeline21minMaxReductionKernelEPKfjPfS2__param_1];
	ld.param.u64 	%rd3, [_ZN14depth_pipeline21minMaxReductionKernelEPKfjPfS2__param_2];
	ld.param.u64 	%rd4, [_ZN14depth_pipeline21minMaxReductionKernelEPKfjPfS2__param_3];
	mov.u32 	%r1, %tid.x;
	mov.u32 	%r12, %ctaid.x;
	mov.u32 	%r25, %ntid.x;
	mad.lo.s32 	%r24, %r12, %r25, %r1;
	setp.ge.u32 	%p1, %r24, %r11;
	mov.f32 	%f24, 0fFF800000;
	mov.f32 	%f23, 0f7F800000;
	@%p1 bra 	$L__BB0_3;
	mov.u32 	%r13, %nctaid.x;
	mul.lo.s32 	%r4, %r25, %r13;
	cvta.to.global.u64 	%rd1, %rd2;
	mov.f32 	%f23, 0f7F800000;
	mov.f32 	%f24, 0fFF800000;
$L__BB0_2:
	mul.wide.u32 	%rd5, %r24, 4;
	add.s64 	%rd6, %rd1, %rd5;
	ld.global.f32 	%f11, [%rd6];
	abs.f32 	%f12, %f11;
	setp.ne.f32 	%p2, %f12, 0f7F800000;
	min.f32 	%f13, %f23, %f11;
	max.f32 	%f14, %f24, %f11;
	selp.f32 	%f23, %f13, %f23, %p2;
	selp.f32 	%f24, %f14, %f24, %p2;
	add.s32 	%r24, %r24, %r4;
	setp.lt.u32 	%p3, %r24, %r11;
	@%p3 bra 	$L__BB0_2;
$L__BB0_3:
	shl.b32 	%r14, %r1, 2;
	mov.u32 	%r15, _ZZN14depth_pipeline21minMaxReductionKernelEPKfjPfS2_E9sharedMin;
	add.s32 	%r7, %r15, %r14;
	st.shared.f32 	[%r7], %f23;
	mov.u32 	%r16, _ZZN14depth_pipeline21minMaxReductionKernelEPKfjPfS2_E9sharedMax;
	add.s32 	%r8, %r16, %r14;
	st.shared.f32 	[%r8], %f24;
	bar.sync 	0;
	setp.lt.u32 	%p4, %r25, 2;
	@%p4 bra 	$L__BB0_7;
$L__BB0_4:
	shr.u32 	%r10, %r25, 1;
	setp.ge.u32 	%p5, %r1, %r10;
	@%p5 bra 	$L__BB0_6;
	ld.shared.f32 	%f15, [%r7];
	shl.b32 	%r17, %r10, 2;
	add.s32 	%r18, %r7, %r17;
	ld.shared.f32 	%f16, [%r18];
	min.f32 	%f17, %f15, %f16;
	st.shared.f32 	[%r7], %f17;
	ld.shared.f32 	%f18, [%r8];
	add.s32 	%r19, %r8, %r17;
	ld.shared.f32 	%f19, [%r19];
	max.f32 	%f20, %f18, %f19;
	st.shared.f32 	[%r8], %f20;
$L__BB0_6:
	bar.sync 	0;
	setp.gt.u32 	%p6, %r25, 3;
	mov.u32 	%r25, %r10;
	@%p6 bra 	$L__BB0_4;
$L__BB0_7:
	setp.ne.s32 	%p7, %r1, 0;
	@%p7 bra 	$L__BB0_9;
	ld.shared.u32 	%r20, [_ZZN14depth_pipeline21minMaxReductionKernelEPKfjPfS2_E9sharedMin];
	cvta.to.global.u64 	%rd7, %rd3;
	atom.global.min.s32 	%r21, [%rd7], %r20;
	ld.shared.u32 	%r22, [_ZZN14depth_pipeline21minMaxReductionKernelEPKfjPfS2_E9sharedMax];
	cvta.to.global.u64 	%rd8, %rd4;
	atom.global.max.s32 	%r23, [%rd8], %r22;
$L__BB0_9:
	ret;

}


// ===== COMPILED SASS (sm_100) =====

	.target	sm_100

	.elftype	@"ET_EXEC"


//--------------------- .note.nv.tkinfo           --------------------------
	.section	.note.nv.tkinfo,"",@"SHT_NOTE"
	.sectionflags	@"SHF_NOTE_NV_TKINFO"
	.tkinfo
        /*0018*/ 	.word	0x00000002
        /*0030*/ 	.string	""
        /*0030*/ 	.string	"ptxas"
        /*0030*/ 	.string	"Cuda compilation tools, release 13.0, V13.0.88"
        /*0030*/ 	.string	"Build cuda_13.0.r13.0/compiler.36424714_0"
        /*0030*/ 	.string	"-arch sm_100 -m 64 "



//--------------------- .note.nv.cuinfo           --------------------------
	.section	.note.nv.cuinfo,"",@"SHT_NOTE"
	.sectionflags	@"SHF_NOTE_NV_CUINFO"
        /*0018*/ 	.short	0x0002
        /*001a*/ 	.short	0x0064
        /*001c*/ 	.short	0x0082
	.zero		2


//--------------------- .nv.info                  --------------------------
	.section	.nv.info,"",@"SHT_CUDA_INFO"
	.align	4


	//----- nvinfo : EIATTR_REGCOUNT
	.align		4
        /*0000*/ 	.byte	0x04, 0x2f
        /*0002*/ 	.short	(.L_1 - .L_0)
	.align		4
.L_0:
        /*0004*/ 	.word	index@(_ZN14depth_pipeline21minMaxReductionKernelEPKfjPfS2_)
        /*0008*/ 	.word	0x0000000e


	//----- nvinfo : EIATTR_FRAME_SIZE
	.align		4
.L_1:
        /*000c*/ 	.byte	0x04, 0x11
        /*000e*/ 	.short	(.L_3 - .L_2)
	.align		4
.L_2:
        /*0010*/ 	.word	index@(_ZN14depth_pipeline21minMaxReductionKernelEPKfjPfS2_)
        /*0014*/ 	.word	0x00000000


	//----- nvinfo : EIATTR_MIN_STACK_SIZE
	.align		4
.L_3:
        /*0018*/ 	.byte	0x04, 0x12
        /*001a*/ 	.short	(.L_5 - .L_4)
	.align		4
.L_4:
        /*001c*/ 	.word	index@(_ZN14depth_pipeline21minMaxReductionKernelEPKfjPfS2_)
        /*0020*/ 	.word	0x00000000
.L_5:


//--------------------- .nv.compat                --------------------------
	.section	.nv.compat,"",@"SHT_CUDA_COMPAT_INFO"
	.align	4
        /*0000*/ 	.byte	0x02, 0x09, 0x00, 0x00, 0x02, 0x02, 0x01, 0x00, 0x02, 0x05, 0x05, 0x00, 0x03, 0x07, 0x01, 0x01
        /*0010*/ 	.byte	0x02, 0x03, 0x00, 0x00, 0x02, 0x06, 0x01, 0x00, 0x04, 0x0b, 0x08, 0x00, 0x01, 0x00, 0x00, 0x00
        /*0020*/ 	.byte	0x00, 0x00, 0x00, 0x00


//--------------------- .nv.info._ZN14depth_pipeline21minMaxReductionKernelEPKfjPfS2_ --------------------------
	.section	.nv.info._ZN14depth_pipeline21minMaxReductionKernelEPKfjPfS2_,"",@"SHT_CUDA_INFO"
	.sectionflags	@""
	.align	4


	//----- nvinfo : EIATTR_CUDA_API_VERSION
	.align		4
        /*0000*/ 	.byte	0x04, 0x37
        /*0002*/ 	.short	(.L_7 - .L_6)
.L_6:
        /*0004*/ 	.word	0x00000082


	//----- nvinfo : EIATTR_KPARAM_INFO
	.align		4
.L_7:
        /*0008*/ 	.byte	0x04, 0x17
        /*000a*/ 	.short	(.L_9 - .L_8)
.L_8:
        /*000c*/ 	.word	0x00000000
        /*0010*/ 	.short	0x0003
        /*0012*/ 	.short	0x0018
        /*0014*/ 	.byte	0x00, 0xf5, 0x21, 0x00


	//----- nvinfo : EIATTR_KPARAM_INFO
	.align		4
.L_9:
        /*0018*/ 	.byte	0x04, 0x17
        /*001a*/ 	.short	(.L_11 - .L_10)
.L_10:
        /*001c*/ 	.word	0x00000000
        /*0020*/ 	.short	0x0002
        /*0022*/ 	.short	0x0010
        /*0024*/ 	.byte	0x00, 0xf5, 0x21, 0x00


	//----- nvinfo : EIATTR_KPARAM_INFO
	.align		4
.L_11:
        /*0028*/ 	.byte	0x04, 0x17
        /*002a*/ 	.short	(.L_13 - .L_12)
.L_12:
        /*002c*/ 	.word	0x00000000
        /*0030*/ 	.short	0x0001
        /*0032*/ 	.short	0x0008
        /*0034*/ 	.byte	0x00, 0xf0, 0x11, 0x00


	//----- nvinfo : EIATTR_KPARAM_INFO
	.align		4
.L_13:
        /*0038*/ 	.byte	0x04, 0x17
        /*003a*/ 	.short	(.L_15 - .L_14)
.L_14:
        /*003c*/ 	.word	0x00000000
        /*0040*/ 	.short	0x0000
        /*0042*/ 	.short	0x0000
        /*0044*/ 	.byte	0x00, 0xf5, 0x21, 0x00


	//----- nvinfo : EIATTR_SPARSE_MMA_MASK
	.align		4
.L_15:
        /*0048*/ 	.byte	0x03, 0x50
        /*004a*/ 	.short	0x0000


	//----- nvinfo : EIATTR_MAXREG_COUNT
	.align		4
        /*004c*/ 	.byte	0x03, 0x1b
        /*004e*/ 	.short	0x00ff


	//----- nvinfo : EIATTR_NUM_BARRIERS
	.align		4
        /*0050*/ 	.byte	0x02, 0x4c
        /*0052*/ 	.byte	0x01
	.zero		1


	//----- nvinfo : EIATTR_MERCURY_ISA_VERSION
	.align		4
        /*0054*/ 	.byte	0x03, 0x5f
        /*0056*/ 	.short	0x0101


	//----- nvinfo : EIATTR_VRC_CTA_INIT_COUNT
	.align		4
        /*0058*/ 	.byte	0x02, 0x4a
	.zero		1
	.zero		1


	//----- nvinfo : EIATTR_EXIT_INSTR_OFFSETS
	.align		4
        /*005c*/ 	.byte	0x04, 0x1c
        /*005e*/ 	.short	(.L_17 - .L_16)


	//   ....[0]....
.L_16:
        /*0060*/ 	.word	0x000003a0


	//   ....[1]....
        /*0064*/ 	.word	0x00000440


	//----- nvinfo : EIATTR_CRS_STACK_SIZE
	.align		4
.L_17:
        /*0068*/ 	.byte	0x04, 0x1e
        /*006a*/ 	.short	(.L_19 - .L_18)
.L_18:
        /*006c*/ 	.word	0x00000000


	//----- nvinfo : EIATTR_CBANK_PARAM_SIZE
	.align		4
.L_19:
        /*0070*/ 	.byte	0x03, 0x19
        /*0072*/ 	.short	0x0020


	//----- nvinfo : EIATTR_PARAM_CBANK
	.align		4
        /*0074*/ 	.byte	0x04, 0x0a
        /*0076*/ 	.short	(.L_21 - .L_20)
	.align		4
.L_20:
        /*0078*/ 	.word	index@(.nv.constant0._ZN14depth_pipeline21minMaxReductionKernelEPKfjPfS2_)
        /*007c*/ 	.short	0x0380
        /*007e*/ 	.short	0x0020


	//----- nvinfo : EIATTR_SW_WAR
	.align		4
.L_21:
        /*0080*/ 	.byte	0x04, 0x36
        /*0082*/ 	.short	(.L_23 - .L_22)
.L_22:
        /*0084*/ 	.word	0x00000008
.L_23:


//--------------------- .nv.callgraph             --------------------------
	.section	.nv.callgraph,"",@"SHT_CUDA_CALLGRAPH"
	.align	4
	.sectionentsize	8
	.align		4
        /*0000*/ 	.word	0x00000000
	.align		4
        /*0004*/ 	.word	0xffffffff
	.align		4
        /*0008*/ 	.word	0x00000000
	.align		4
        /*000c*/ 	.word	0xfffffffe
	.align		4
        /*0010*/ 	.word	0x00000000
	.align		4
        /*0014*/ 	.word	0xfffffffd
	.align		4
        /*0018*/ 	.word	0x00000000
	.align		4
        /*001c*/ 	.word	0xfffffffc


//--------------------- .text._ZN14depth_pipeline21minMaxReductionKernelEPKfjPfS2_ --------------------------
	.section	.text._ZN14depth_pipeline21minMaxReductionKernelEPKfjPfS2_,"ax",@progbits
	.align	128
        .global         _ZN14depth_pipeline21minMaxReductionKernelEPKfjPfS2_
        .type           _ZN14depth_pipeline21minMaxReductionKernelEPKfjPfS2_,@function
        .size           _ZN14depth_pipeline21minMaxReductionKernelEPKfjPfS2_,(.L_x_8 - _ZN14depth_pipeline21minMaxReductionKernelEPKfjPfS2_)
        .other          _ZN14depth_pipeline21minMaxReductionKernelEPKfjPfS2_,@"STO_CUDA_ENTRY STV_DEFAULT"
_ZN14depth_pipeline21minMaxReductionKernelEPKfjPfS2_:
.text._ZN14depth_pipeline21minMaxReductionKernelEPKfjPfS2_:
[----:B------:R-:W-:Y:S01]  /*0000*/  LDC R1, c[0x0][0x37c] ;  /* 0x0000df00ff017b82 */ /* 0x000fe20000000800 */
[----:B------:R-:W0:Y:S07]  /*0010*/  S2R R9, SR_TID.X ;  /* 0x0000000000097919 */ /* 0x000e2e0000002100 */
[----:B------:R-:W0:Y:S01]  /*0020*/  S2UR UR4, SR_CTAID.X ;  /* 0x00000000000479c3 */ /* 0x000e220000002500 */
[----:B------:R-:W1:Y:S01]  /*0030*/  LDCU UR5, c[0x0][0x388] ;  /* 0x00007100ff0577ac */ /* 0x000e620008000800 */
[----:B------:R-:W-:Y:S01]  /*0040*/  BSSY.RECONVERGENT B0, `(.L_x_0) ;  /* 0x0000015000007945 */ /* 0x000fe20003800200 */
[----:B------:R-:W-:Y:S01]  /*0050*/  IMAD.MOV.U32 R7, RZ, RZ, -0x800000 ;  /* 0xff800000ff077424 */ /* 0x000fe200078e00ff */
[----:B------:R-:W2:Y:S01]  /*0060*/  LDCU.64 UR8, c[0x0][0x358] ;  /* 0x00006b00ff0877ac */ /* 0x000ea20008000a00 */
[----:B------:R-:W-:-:S03]  /*0070*/  IMAD.MOV.U32 R8, RZ, RZ, 0x7f800000 ;  /* 0x7f800000ff087424 */ /* 0x000fc600078e00ff */
[----:B------:R-:W0:Y:S02]  /*0080*/  LDC R6, c[0x0][0x360] ;  /* 0x0000d800ff067b82 */ /* 0x000e240000000800 */
[----:B0-----:R-:W-:-:S05]  /*0090*/  IMAD R0, R6, UR4, R9 ;  /* 0x0000000406007c24 */ /* 0x001fca000f8e0209 */
[----:B-1----:R-:W-:-:S13]  /*00a0*/  ISETP.GE.U32.AND P0, PT, R0, UR5, PT ;  /* 0x0000000500007c0c */ /* 0x002fda000bf06070 */
[----:B--2---:R-:W-:Y:S05]  /*00b0*/  @P0 BRA `(.L_x_1) ;  /* 0x0000000000340947 */ /* 0x004fea0003800000 */
[----:B------:R-:W0:Y:S01]  /*00c0*/  LDC.64 R4, c[0x0][0x380] ;  /* 0x0000e000ff047b82 */ /* 0x000e220000000a00 */
[----:B------:R-:W1:Y:S01]  /*00d0*/  LDCU UR4, c[0x0][0x370] ;  /* 0x00006e00ff0477ac */ /* 0x000e620008000800 */
[----:B------:R-:W-:Y:S02]  /*00e0*/  IMAD.MOV.U32 R8, RZ, RZ, 0x7f800000 ;  /* 0x7f800000ff087424 */ /* 0x000fe400078e00ff */
[----:B------:R-:W-:Y:S02]  /*00f0*/  IMAD.MOV.U32 R7, RZ, RZ, -0x800000 ;  /* 0xff800000ff077424 */ /* 0x000fe400078e00ff */
[----:B-1----:R-:W-:-:S07]  /*0100*/  IMAD R11, R6, UR4, RZ ;  /* 0x00000004060b7c24 */ /* 0x002fce000f8e02ff */
.L_x_2:
[----:B0-----:R-:W-:-:S06]  /*0110*/  IMAD.WIDE.U32 R2, R0, 0x4, R4 ;  /* 0x0000000400027825 */ /* 0x001fcc00078e0004 */
[----:B------:R-:W2:Y:S01]  /*0120*/  LDG.E R2, desc[UR8][R2.64] ;  /* 0x0000000802027981 */ /* 0x000ea2000c1e1900 */
[----:B------:R-:W-:-:S05]  /*0130*/  IMAD.IADD R0, R11, 0x1, R0 ;  /* 0x000000010b007824 */ /* 0x000fca00078e0200 */
[----:B------:R-:W-:Y:S02]  /*0140*/  ISETP.GE.U32.AND P1, PT, R0, UR5, PT ;  /* 0x0000000500007c0c */ /* 0x000fe4000bf26070 */
[----:B--2---:R-:W-:-:S13]  /*0150*/  FSETP.NE.AND P0, PT, |R2|, +INF , PT ;  /* 0x7f8000000200780b */ /* 0x004fda0003f05200 */
[C---:B------:R-:W-:Y:S02]  /*0160*/  @P0 FMNMX R8, R2.reuse, R8, PT ;  /* 0x0000000802080209 */ /* 0x040fe40003800000 */
[----:B------:R-:W-:Y:S01]  /*0170*/  @P0 FMNMX R7, R2, R7, !PT ;  /* 0x0000000702070209 */ /* 0x000fe20007800000 */
[----:B------:R-:W-:Y:S06]  /*0180*/  @!P1 BRA `(.L_x_2) ;  /* 0xfffffffc00e09947 */ /* 0x000fec000383ffff */
.L_x_1:
[----:B------:R-:W-:Y:S05]  /*0190*/  BSYNC.RECONVERGENT B0 ;  /* 0x0000000000007941 */ /* 0x000fea0003800200 */
.L_x_0:
[----:B------:R-:W0:Y:S01]  /*01a0*/  S2UR UR6, SR_CgaCtaId ;  /* 0x00000000000679c3 */ /* 0x000e220000008800 */
[----:B------:R-:W-:Y:S01]  /*01b0*/  UMOV UR4, 0x400 ;  /* 0x0000040000047882 */ /* 0x000fe20000000000 */
[----:B------:R-:W-:Y:S01]  /*01c0*/  ISETP.GE.U32.AND P0, PT, R6, 0x2, PT ;  /* 0x000000020600780c */ /* 0x000fe20003f06070 */
[----:B------:R-:W-:Y:S02]  /*01d0*/  UIADD3 UR5, UPT, UPT, UR4, 0x400, URZ ;  /* 0x0000040004057890 */ /* 0x000fe4000fffe0ff */
[----:B0-----:R-:W-:Y:S02]  /*01e0*/  ULEA UR4, UR6, UR4, 0x18 ;  /* 0x0000000406047291 */ /* 0x001fe4000f8ec0ff */
[----:B------:R-:W-:-:S04]  /*01f0*/  ULEA UR5, UR6, UR5, 0x18 ;  /* 0x0000000506057291 */ /* 0x000fc8000f8ec0ff */
[C---:B------:R-:W-:Y:S02]  /*0200*/  LEA R3, R9.reuse, UR4, 0x2 ;  /* 0x0000000409037c11 */ /* 0x040fe4000f8e10ff */
[----:B------:R-:W-:-:S03]  /*0210*/  LEA R0, R9, UR5, 0x2 ;  /* 0x0000000509007c11 */ /* 0x000fc6000f8e10ff */
[----:B------:R0:W-:Y:S04]  /*0220*/  STS [R3], R8 ;  /* 0x0000000803007388 */ /* 0x0001e80000000800 */
[----:B------:R0:W-:Y:S01]  /*0230*/  STS [R0], R7 ;  /* 0x0000000700007388 */ /* 0x0001e20000000800 */
[----:B------:R-:W-:Y:S06]  /*0240*/  BAR.SYNC.DEFER_BLOCKING 0x0 ;  /* 0x0000000000007b1d */ /* 0x000fec0000010000 */
[----:B------:R-:W-:Y:S05]  /*0250*/  @!P0 BRA `(.L_x_3) ;  /* 0x00000000004c8947 */ /* 0x000fea0003800000 */
.L_x_6:
[----:B------:R-:W-:Y:S01]  /*0260*/  SHF.R.U32.HI R10, RZ, 0x1, R6 ;  /* 0x00000001ff0a7819 */ /* 0x000fe20000011606 */
[----:B------:R-:W-:Y:S03]  /*0270*/  BSSY.RECONVERGENT B0, `(.L_x_4) ;  /* 0x000000d000007945 */ /* 0x000fe60003800200 */
[----:B------:R-:W-:-:S13]  /*0280*/  ISETP.GE.U32.AND P0, PT, R9, R10, PT ;  /* 0x0000000a0900720c */ /* 0x000fda0003f06070 */
[----:B-1----:R-:W-:Y:S05]  /*0290*/  @P0 BRA `(.L_x_5) ;  /* 0x0000000000280947 */ /* 0x002fea0003800000 */
[C---:B------:R-:W-:Y:S01]  /*02a0*/  IMAD R4, R10.reuse, 0x4, R3 ;  /* 0x000000040a047824 */ /* 0x040fe200078e0203 */
[----:B------:R-:W-:Y:S01]  /*02b0*/  LDS R2, [R3] ;  /* 0x0000000003027984 */ /* 0x000fe20000000800 */
[----:B0-----:R-:W-:-:S03]  /*02c0*/  IMAD R7, R10, 0x4, R0 ;  /* 0x000000040a077824 */ /* 0x001fc600078e0200 */
[----:B------:R-:W0:Y:S02]  /*02d0*/  LDS R5, [R4] ;  /* 0x0000000004057984 */ /* 0x000e240000000800 */
[----:B0-----:R-:W-:-:S05]  /*02e0*/  FMNMX R2, R2, R5, PT ;  /* 0x0000000502027209 */ /* 0x001fca0003800000 */
[----:B------:R-:W-:Y:S04]  /*02f0*/  STS [R3], R2 ;  /* 0x0000000203007388 */ /* 0x000fe80000000800 */
[----:B------:R-:W-:Y:S04]  /*0300*/  LDS R8, [R7] ;  /* 0x0000000007087984 */ /* 0x000fe80000000800 */
[----:B------:R-:W0:Y:S02]  /*0310*/  LDS R5, [R0] ;  /* 0x0000000000057984 */ /* 0x000e240000000800 */
[----:B0-----:R-:W-:-:S05]  /*0320*/  FMNMX R5, R5, R8, !PT ;  /* 0x0000000805057209 */ /* 0x001fca0007800000 */
[----:B------:R1:W-:Y:S02]  /*0330*/  STS [R0], R5 ;  /* 0x0000000500007388 */ /* 0x0003e40000000800 */
.L_x_5:
[----:B------:R-:W-:Y:S05]  /*0340*/  BSYNC.RECONVERGENT B0 ;  /* 0x0000000000007941 */ /* 0x000fea0003800200 */
.L_x_4:
[----:B------:R-:W-:Y:S01]  /*0350*/  BAR.SYNC.DEFER_BLOCKING 0x0 ;  /* 0x0000000000007b1d */ /* 0x000fe20000010000 */
[----:B------:R-:W-:Y:S01]  /*0360*/  ISETP.GT.U32.AND P0, PT, R6, 0x3, PT ;  /* 0x000000030600780c */ /* 0x000fe20003f04070 */
[----:B------:R-:W-:-:S12]  /*0370*/  IMAD.MOV.U32 R6, RZ, RZ, R10 ;  /* 0x000000ffff067224 */ /* 0x000fd800078e000a */
[----:B------:R-:W-:Y:S05]  /*0380*/  @P0 BRA `(.L_x_6) ;  /* 0xfffffffc00b40947 */ /* 0x000fea000383ffff */
.L_x_3:
[----:B------:R-:W-:-:S13]  /*0390*/  ISETP.NE.AND P0, PT, R9, RZ, PT ;  /* 0x000000ff0900720c */ /* 0x000fda0003f05270 */
[----:B------:R-:W-:Y:S05]  /*03a0*/  @P0 EXIT ;  /* 0x000000000000094d */ /* 0x000fea0003800000 */
[----:B------:R-:W2:Y:S01]  /*03b0*/  S2UR UR5, SR_CgaCtaId ;  /* 0x00000000000579c3 */ /* 0x000ea20000008800 */
[----:B------:R-:W-:-:S07]  /*03c0*/  UMOV UR4, 0x400 ;  /* 0x0000040000047882 */ /* 0x000fce0000000000 */
[----:B0-----:R-:W0:Y:S08]  /*03d0*/  LDC.64 R2, c[0x0][0x390] ;  /* 0x0000e400ff027b82 */ /* 0x001e300000000a00 */
[----:B-1----:R-:W1:Y:S01]  /*03e0*/  LDC.64 R4, c[0x0][0x398] ;  /* 0x0000e600ff047b82 */ /* 0x002e620000000a00 */
[----:B--2---:R-:W-:-:S09]  /*03f0*/  ULEA UR4, UR5, UR4, 0x18 ;  /* 0x0000000405047291 */ /* 0x004fd2000f8ec0ff */
[----:B------:R-:W0:Y:S04]  /*0400*/  LDS R7, [UR4] ;  /* 0x00000004ff077984 */ /* 0x000e280008000800 */
[----:B------:R-:W1:Y:S04]  /*0410*/  LDS R9, [UR4+0x400] ;  /* 0x00040004ff097984 */ /* 0x000e680008000800 */
[----:B0-----:R-:W-:Y:S04]  /*0420*/  REDG.E.MIN.S32.STRONG.GPU desc[UR8][R2.64], R7 ;  /* 0x000000070200798e */ /* 0x001fe8000c92e308 */
[----:B-1----:R-:W-:Y:S01]  /*0430*/  REDG.E.MAX.S32.STRONG.GPU desc[UR8][R4.64], R9 ;  /* 0x000000090400798e */ /* 0x002fe2000d12e308 */
[----:B------:R-:W-:Y:S05]  /*0440*/  EXIT ;  /* 0x000000000000794d */ /* 0x000fea0003800000 */
.L_x_7:
[----:B------:R-:W-:-:S00]  /*0450*/  BRA `(.L_x_7) ;  /* 0xfffffffc00fc7947 */ /* 0x000fc0000383ffff */
[----:B------:R-:W-:-:S00]  /*0460*/  NOP ;  /* 0x0000000000007918 */ /* 0x000fc00000000000 */
        /* <DEDUP_REMOVED lines=9> */
.L_x_8:


//--------------------- .nv.shared._ZN14depth_pipeline21minMaxReductionKernelEPKfjPfS2_ --------------------------
	.section	.nv.shared._ZN14depth_pipeline21minMaxReductionKernelEPKfjPfS2_,"aw",@nobits
	.sectionflags	@""
	.align	4
.nv.shared._ZN14depth_pipeline21minMaxReductionKernelEPKfjPfS2_:
	.zero		3072


//--------------------- .nv.shared.reserved.0     --------------------------
	.section	.nv.shared.reserved.0,"aw",@nobits
	.weak		__nv_reservedSMEM_offset_0_alias
	.size		__nv_reservedSMEM_offset_0_alias, 0, 64
	.other		__nv_reservedSMEM_offset_0_alias,@"STO_CUDA_RESERVED_SHARED STV_DEFAULT"
__nv_reservedSMEM_offset_0_alias:
	.zero		0
	.zero		64


//--------------------- .nv.constant0._ZN14depth_pipeline21minMaxReductionKernelEPKfjPfS2_ --------------------------
	.section	.nv.constant0._ZN14depth_pipeline21minMaxReductionKernelEPKfjPfS2_,"a",@progbits
	.sectionflags	@""
	.align	4
.nv.constant0._ZN14depth_pipeline21minMaxReductionKernelEPKfjPfS2_:
	.zero		928


//--------------------- SYMBOLS --------------------------

	.type		.nv.reservedSmem.offset0,@object
	.size		.nv.reservedSmem.offset0,0x4
	.type		.nv.reservedSmem.cap,@object
	.size		.nv.reservedSmem.cap,0x4
